	.headerflags	@"EF_CUDA_TEXMODE_UNIFIED EF_CUDA_64BIT_ADDRESS EF_CUDA_ACCELERATORS EF_CUDA_SM90 EF_CUDA_VIRTUAL_SM(EF_CUDA_SM90)"
	.elftype	@"ET_EXEC"


//--------------------- .nv.info                  --------------------------
	.section	.nv.info,"",@"SHT_CUDA_INFO"
	.align	4


	//----- nvinfo : EIATTR_REGCOUNT
	.align		4
        /*0000*/ 	.byte	0x04, 0x2f
        /*0002*/ 	.short	(.L_1 - .L_0)
	.align		4
.L_0:
        /*0004*/ 	.word	index@(triton_poi_fused_convolution_relu_15)
        /*0008*/ 	.word	0x00000020


	//----- nvinfo : EIATTR_MIN_STACK_SIZE
	.align		4
.L_1:
        /*000c*/ 	.byte	0x04, 0x12
        /*000e*/ 	.short	(.L_3 - .L_2)
	.align		4
.L_2:
        /*0010*/ 	.word	index@(triton_poi_fused_convolution_relu_15)
        /*0014*/ 	.word	0x00000000


	//----- nvinfo : EIATTR_FRAME_SIZE
	.align		4
.L_3:
        /*0018*/ 	.byte	0x04, 0x11
        /*001a*/ 	.short	(.L_5 - .L_4)
	.align		4
.L_4:
        /*001c*/ 	.word	index@(triton_poi_fused_convolution_relu_15)
        /*0020*/ 	.word	0x00000000


	//----- nvinfo : EIATTR_MIN_STACK_SIZE
	.align		4
.L_5:
        /*0024*/ 	.byte	0x04, 0x12
        /*0026*/ 	.short	(.L_7 - .L_6)
	.align		4
.L_6:
        /*0028*/ 	.word	index@(triton_poi_fused_convolution_relu_15)
        /*002c*/ 	.word	0x00000000
.L_7:


//--------------------- .nv.info.triton_poi_fused_convolution_relu_15 --------------------------
	.section	.nv.info.triton_poi_fused_convolution_relu_15,"",@"SHT_CUDA_INFO"
	.sectionflags	@""
	.align	4


	//----- nvinfo : EIATTR_CUDA_API_VERSION
	.align		4
        /*0000*/ 	.byte	0x04, 0x37
        /*0002*/ 	.short	(.L_9 - .L_8)
.L_8:
        /*0004*/ 	.word	0x0000007c


	//----- nvinfo : EIATTR_KPARAM_INFO
	.align		4
.L_9:
        /*0008*/ 	.byte	0x04, 0x17
        /*000a*/ 	.short	(.L_11 - .L_10)
.L_10:
        /*000c*/ 	.word	0x00000000
        /*0010*/ 	.short	0x0004
        /*0012*/ 	.short	0x001c
        /*0014*/ 	.byte	0x00, 0xf0, 0x11, 0x00


	//----- nvinfo : EIATTR_KPARAM_INFO
	.align		4
.L_11:
        /*0018*/ 	.byte	0x04, 0x17
        /*001a*/ 	.short	(.L_13 - .L_12)
.L_12:
        /*001c*/ 	.word	0x00000000
        /*0020*/ 	.short	0x0003
        /*0022*/ 	.short	0x0018
        /*0024*/ 	.byte	0x00, 0xf0, 0x11, 0x00


	//----- nvinfo : EIATTR_KPARAM_INFO
	.align		4
.L_13:
        /*0028*/ 	.byte	0x04, 0x17
        /*002a*/ 	.short	(.L_15 - .L_14)
.L_14:
        /*002c*/ 	.word	0x00000000
        /*0030*/ 	.short	0x0002
        /*0032*/ 	.short	0x0010
        /*0034*/ 	.byte	0x00, 0xf4, 0x21, 0x00


	//----- nvinfo : EIATTR_KPARAM_INFO
	.align		4
.L_15:
        /*0038*/ 	.byte	0x04, 0x17
        /*003a*/ 	.short	(.L_17 - .L_16)
.L_16:
        /*003c*/ 	.word	0x00000000
        /*0040*/ 	.short	0x0001
        /*0042*/ 	.short	0x0008
        /*0044*/ 	.byte	0x00, 0xf4, 0x21, 0x00


	//----- nvinfo : EIATTR_KPARAM_INFO
	.align		4
.L_17:
        /*0048*/ 	.byte	0x04, 0x17
        /*004a*/ 	.short	(.L_19 - .L_18)
.L_18:
        /*004c*/ 	.word	0x00000000
        /*0050*/ 	.short	0x0000
        /*0052*/ 	.short	0x0000
        /*0054*/ 	.byte	0x00, 0xf4, 0x21, 0x00


	//----- nvinfo : EIATTR_SPARSE_MMA_MASK
	.align		4
.L_19:
        /*0058*/ 	.byte	0x03, 0x50
        /*005a*/ 	.short	0x0000


	//----- nvinfo : EIATTR_MAXREG_COUNT
	.align		4
        /*005c*/ 	.byte	0x03, 0x1b
        /*005e*/ 	.short	0x00ff


	//----- nvinfo : EIATTR_EXIT_INSTR_OFFSETS
	.align		4
        /*0060*/ 	.byte	0x04, 0x1c
        /*0062*/ 	.short	(.L_21 - .L_20)


	//   ....[0]....
.L_20:
        /*0064*/ 	.word	0x00000b90


	//   ....[1]....
        /*0068*/ 	.word	0x00000c10


	//----- nvinfo : EIATTR_REQNTID
	.align		4
.L_21:
        /*006c*/ 	.byte	0x04, 0x10
        /*006e*/ 	.short	(.L_23 - .L_22)
.L_22:
        /*0070*/ 	.word	0x00000100
        /*0074*/ 	.word	0x00000001
        /*0078*/ 	.word	0x00000001


	//----- nvinfo : EIATTR_CBANK_PARAM_SIZE
	.align		4
.L_23:
        /*007c*/ 	.byte	0x03, 0x19
        /*007e*/ 	.short	0x0020


	//----- nvinfo : EIATTR_PARAM_CBANK
	.align		4
        /*0080*/ 	.byte	0x04, 0x0a
        /*0082*/ 	.short	(.L_25 - .L_24)
	.align		4
.L_24:
        /*0084*/ 	.word	index@(.nv.constant0.triton_poi_fused_convolution_relu_15)
        /*0088*/ 	.short	0x0210
        /*008a*/ 	.short	0x0020


	//----- nvinfo : EIATTR_SW_WAR
	.align		4
.L_25:
        /*008c*/ 	.byte	0x04, 0x36
        /*008e*/ 	.short	(.L_27 - .L_26)
.L_26:
        /*0090*/ 	.word	0x00000008
.L_27:


//--------------------- .nv.callgraph             --------------------------
	.section	.nv.callgraph,"",@"SHT_CUDA_CALLGRAPH"
	.align	4
	.sectionentsize	8
	.align		4
        /*0000*/ 	.word	0x00000000
	.align		4
        /*0004*/ 	.word	0xffffffff
	.align		4
        /*0008*/ 	.word	0x00000000
	.align		4
        /*000c*/ 	.word	0xfffffffe
	.align		4
        /*0010*/ 	.word	0x00000000
	.align		4
        /*0014*/ 	.word	0xfffffffd
	.align		4
        /*0018*/ 	.word	0x00000000
	.align		4
        /*001c*/ 	.word	0xfffffffc


//--------------------- .text.triton_poi_fused_convolution_relu_15 --------------------------
	.section	.text.triton_poi_fused_convolution_relu_15,"ax",@progbits
	.sectionflags	@"SHF_BARRIERS=1"
	.align	128
        .global         triton_poi_fused_convolution_relu_15
        .type           triton_poi_fused_convolution_relu_15,@function
        .size           triton_poi_fused_convolution_relu_15,(.L_x_1 - triton_poi_fused_convolution_relu_15)
        .other          triton_poi_fused_convolution_relu_15,@"STO_CUDA_ENTRY STV_DEFAULT"
triton_poi_fused_convolution_relu_15:
.text.triton_poi_fused_convolution_relu_15:
[----:B------:R-:W0:Y:S01]  /*0000*/  LDC R1, c[0x0][0x28] ;  /* 0x00000a00ff017b82 */ /* 0x000e220000000800 */
[----:B------:R-:W1:Y:S07]  /*0010*/  S2R R0, SR_CTAID.Y ;  /* 0x0000000000007919 */ /* 0x000e6e0000002600 */
[----:B------:R-:W2:Y:S01]  /*0020*/  LDC.64 R18, c[0x0][0x210] ;  /* 0x00008400ff127b82 */ /* 0x000ea20000000a00 */
[----:B------:R-:W-:Y:S01]  /*0030*/  ULDC.64 UR6, c[0x0][0x208] ;  /* 0x0000820000067ab9 */ /* 0x000fe20000000a00 */
[----:B------:R-:W3:Y:S01]  /*0040*/  S2R R5, SR_TID.X ;  /* 0x0000000000057919 */ /* 0x000ee20000002100 */
[----:B------:R-:W4:Y:S05]  /*0050*/  S2R R27, SR_CTAID.X ;  /* 0x00000000001b7919 */ /* 0x000f2a0000002500 */
[----:B------:R-:W5:Y:S01]  /*0060*/  LDC.64 R16, c[0x0][0x218] ;  /* 0x00008600ff107b82 */ /* 0x000f620000000a00 */
[----:B-1----:R-:W-:Y:S01]  /*0070*/  IMAD.SHL.U32 R3, R0, 0x40, RZ ;  /* 0x0000004000037824 */ /* 0x002fe200078e00ff */
[----:B------:R-:W-:Y:S01]  /*0080*/  SHF.R.S32.HI R2, RZ, 0x19, R0 ;  /* 0x00000019ff027819 */ /* 0x000fe20000011400 */
[----:B---3--:R-:W-:-:S03]  /*0090*/  IMAD.SHL.U32 R0, R5, 0x4, RZ ;  /* 0x0000000405007824 */ /* 0x008fc600078e00ff */
[----:B------:R-:W-:Y:S01]  /*00a0*/  SGXT R2, R2, 0x1 ;  /* 0x000000010202781a */ /* 0x000fe20000000200 */
[----:B----4-:R-:W-:Y:S01]  /*00b0*/  IMAD.SHL.U32 R27, R27, 0x40, RZ ;  /* 0x000000401b1b7824 */ /* 0x010fe200078e00ff */
[----:B------:R-:W-:-:S04]  /*00c0*/  LOP3.LUT R21, R3, 0x3c, R0, 0xf8, !PT ;  /* 0x0000003c03157812 */ /* 0x000fc800078ef800 */
[----:B------:R-:W-:Y:S02]  /*00d0*/  LEA.HI R4, R2, R21, RZ, 0x8 ;  /* 0x0000001502047211 */ /* 0x000fe400078f40ff */
[----:B------:R-:W-:Y:S02]  /*00e0*/  SHF.R.U32.HI R2, RZ, 0x4, R5 ;  /* 0x00000004ff027819 */ /* 0x000fe40000011605 */
[----:B------:R-:W-:Y:S02]  /*00f0*/  LOP3.LUT R6, R4, 0xffffff00, RZ, 0xc0, !PT ;  /* 0xffffff0004067812 */ /* 0x000fe400078ec0ff */
[----:B------:R-:W-:-:S03]  /*0100*/  SGXT.U32 R2, R2, 0x4 ;  /* 0x000000040202781a */ /* 0x000fc60000000000 */
[----:B------:R-:W-:Y:S01]  /*0110*/  IMAD.IADD R21, R21, 0x1, -R6 ;  /* 0x0000000115157824 */ /* 0x000fe200078e0a06 */
[----:B------:R-:W-:Y:S01]  /*0120*/  LOP3.LUT R7, R27, 0x30, R2, 0xfe, !PT ;  /* 0x000000301b077812 */ /* 0x000fe200078efe02 */
[----:B------:R-:W-:Y:S01]  /*0130*/  IMAD.SHL.U32 R6, R4, 0x100, RZ ;  /* 0x0000010004067824 */ /* 0x000fe200078e00ff */
[----:B------:R-:W-:Y:S02]  /*0140*/  LOP3.LUT R5, R27, 0x10, R2, 0xfe, !PT ;  /* 0x000000101b057812 */ /* 0x000fe400078efe02 */
[----:B------:R-:W-:Y:S02]  /*0150*/  LOP3.LUT R4, R27, R2, RZ, 0xfc, !PT ;  /* 0x000000021b047212 */ /* 0x000fe400078efcff */
[----:B------:R-:W-:Y:S02]  /*0160*/  LOP3.LUT R8, R6, 0xffff0000, RZ, 0xc0, !PT ;  /* 0xffff000006087812 */ /* 0x000fe400078ec0ff */
[----:B------:R-:W-:Y:S02]  /*0170*/  LOP3.LUT R6, R27, 0x20, R2, 0xfe, !PT ;  /* 0x000000201b067812 */ /* 0x000fe400078efe02 */
[----:B------:R-:W-:Y:S01]  /*0180*/  ISETP.GE.AND P3, PT, R7, 0x100, PT ;  /* 0x000001000700780c */ /* 0x000fe20003f66270 */
[----:B------:R-:W-:Y:S01]  /*0190*/  IMAD.IADD R8, R21, 0x1, R8 ;  /* 0x0000000115087824 */ /* 0x000fe200078e0208 */
[----:B------:R-:W-:-:S02]  /*01a0*/  ISETP.GE.AND P1, PT, R5, 0x100, PT ;  /* 0x000001000500780c */ /* 0x000fc40003f26270 */
[----:B------:R-:W-:Y:S02]  /*01b0*/  CS2R R12, SRZ ;  /* 0x00000000000c7805 */ /* 0x000fe4000001ff00 */
[C---:B------:R-:W-:Y:S01]  /*01c0*/  ISETP.GE.AND P0, PT, R4.reuse, 0x100, PT ;  /* 0x000001000400780c */ /* 0x040fe20003f06270 */
[--C-:B------:R-:W-:Y:S01]  /*01d0*/  IMAD R25, R4, 0x100, R8.reuse ;  /* 0x0000010004197824 */ /* 0x100fe200078e0208 */
[C---:B------:R-:W-:Y:S01]  /*01e0*/  ISETP.GE.AND P2, PT, R6.reuse, 0x100, PT ;  /* 0x000001000600780c */ /* 0x040fe20003f46270 */
[--C-:B------:R-:W-:Y:S01]  /*01f0*/  IMAD R23, R5, 0x100, R8.reuse ;  /* 0x0000010005177824 */ /* 0x100fe200078e0208 */
[----:B------:R-:W-:Y:S01]  /*0200*/  CS2R R14, SRZ ;  /* 0x00000000000e7805 */ /* 0x000fe2000001ff00 */
[--C-:B------:R-:W-:Y:S01]  /*0210*/  IMAD R29, R6, 0x100, R8.reuse ;  /* 0x00000100061d7824 */ /* 0x100fe200078e0208 */
[----:B------:R-:W-:Y:S01]  /*0220*/  CS2R R4, SRZ ;  /* 0x0000000000047805 */ /* 0x000fe2000001ff00 */
[----:B------:R-:W-:Y:S01]  /*0230*/  IMAD R9, R7, 0x100, R8 ;  /* 0x0000010007097824 */ /* 0x000fe200078e0208 */
[----:B------:R-:W-:Y:S01]  /*0240*/  CS2R R6, SRZ ;  /* 0x0000000000067805 */ /* 0x000fe2000001ff00 */
[----:B--2---:R-:W-:-:S04]  /*0250*/  IMAD.WIDE R22, R23, 0x4, R18 ;  /* 0x0000000417167825 */ /* 0x004fc800078e0212 */
[--C-:B------:R-:W-:Y:S01]  /*0260*/  IMAD.WIDE R24, R25, 0x4, R18.reuse ;  /* 0x0000000419187825 */ /* 0x100fe200078e0212 */
[----:B------:R1:W2:Y:S03]  /*0270*/  @!P1 LDG.E.EL.128 R4, desc[UR6][R22.64] ;  /* 0x0000000616049981 */ /* 0x0002a6000c2e1d00 */
[----:B------:R-:W-:-:S04]  /*0280*/  IMAD.WIDE R28, R29, 0x4, R18 ;  /* 0x000000041d1c7825 */ /* 0x000fc800078e0212 */
[----:B------:R-:W-:-:S04]  /*0290*/  IMAD.WIDE R18, R9, 0x4, R18 ;  /* 0x0000000409127825 */ /* 0x000fc800078e0212 */
[----:B-----5:R-:W-:Y:S01]  /*02a0*/  IMAD.WIDE R16, R21, 0x4, R16 ;  /* 0x0000000415107825 */ /* 0x020fe200078e0210 */
[----:B------:R-:W3:Y:S01]  /*02b0*/  @!P3 LDG.E.EL.128 R12, desc[UR6][R18.64] ;  /* 0x00000006120cb981 */ /* 0x000ee2000c2e1d00 */
[----:B------:R-:W-:Y:S02]  /*02c0*/  CS2R R8, SRZ ;  /* 0x0000000000087805 */ /* 0x000fe4000001ff00 */
[----:B------:R-:W-:Y:S02]  /*02d0*/  CS2R R10, SRZ ;  /* 0x00000000000a7805 */ /* 0x000fe4000001ff00 */
[----:B------:R-:W-:Y:S02]  /*02e0*/  CS2R R20, SRZ ;  /* 0x0000000000147805 */ /* 0x000fe4000001ff00 */
[----:B-1----:R-:W-:Y:S02]  /*02f0*/  CS2R R22, SRZ ;  /* 0x0000000000167805 */ /* 0x002fe4000001ff00 */
[----:B------:R1:W4:Y:S04]  /*0300*/  @!P2 LDG.E.EL.128 R8, desc[UR6][R28.64] ;  /* 0x000000061c08a981 */ /* 0x000328000c2e1d00 */
[----:B------:R-:W2:Y:S04]  /*0310*/  LDG.E.EL.128 R16, desc[UR6][R16.64] ;  /* 0x0000000610107981 */ /* 0x000ea8000c2e1d00 */
[----:B------:R5:W3:Y:S01]  /*0320*/  @!P0 LDG.E.EL.128 R20, desc[UR6][R24.64] ;  /* 0x0000000618148981 */ /* 0x000ae2000c2e1d00 */
[----:B------:R-:W-:-:S02]  /*0330*/  LOP3.LUT R0, R27, 0x3c, R0, 0xf8, !PT ;  /* 0x0000003c1b007812 */ /* 0x000fc400078ef800 */
[----:B-1----:R-:W-:Y:S02]  /*0340*/  LOP3.LUT R29, R3, R2, RZ, 0xfc, !PT ;  /* 0x00000002031d7212 */ /* 0x002fe400078efcff */
[----:B------:R-:W-:Y:S02]  /*0350*/  LOP3.LUT R27, R3, 0x10, R2, 0xfe, !PT ;  /* 0x00000010031b7812 */ /* 0x000fe400078efe02 */
[----:B-----5:R-:W-:Y:S02]  /*0360*/  LOP3.LUT R25, R3, 0x20, R2, 0xfe, !PT ;  /* 0x0000002003197812 */ /* 0x020fe400078efe02 */
[----:B------:R-:W-:Y:S02]  /*0370*/  LOP3.LUT R3, R3, 0x30, R2, 0xfe, !PT ;  /* 0x0000003003037812 */ /* 0x000fe400078efe02 */
[----:B------:R-:W1:Y:S01]  /*0380*/  S2R R2, SR_TID.X ;  /* 0x0000000000027919 */ /* 0x000e620000002100 */
[----:B------:R-:W5:Y:S01]  /*0390*/  S2UR UR5, SR_CgaCtaId ;  /* 0x00000000000579c3 */ /* 0x000f620000008800 */
[----:B------:R-:W-:-:S02]  /*03a0*/  UMOV UR4, 0x400 ;  /* 0x0000040000047882 */ /* 0x000fc40000000000 */
[----:B-----5:R-:W-:Y:S01]  /*03b0*/  UPRMT UR4, UR5, 0x654, UR4 ;  /* 0x0000065405047896 */ /* 0x020fe20008000004 */
[----:B------:R-:W-:Y:S01]  /*03c0*/  IMAD R25, R25, 0x100, R0 ;  /* 0x0000010019197824 */ /* 0x000fe200078e0200 */
[C---:B--2---:R-:W-:Y:S01]  /*03d0*/  FSETP.GEU.AND P6, PT, R16.reuse, -R4, PT ;  /* 0x800000041000720b */ /* 0x044fe20003fce000 */
[C---:B------:R-:W-:Y:S01]  /*03e0*/  FADD R4, R16.reuse, R4 ;  /* 0x0000000410047221 */ /* 0x040fe20000000000 */
[C---:B----4-:R-:W-:Y:S01]  /*03f0*/  FSETP.GEU.AND P3, PT, R16.reuse, -R8, PT ;  /* 0x800000081000720b */ /* 0x050fe20003f6e000 */
[C---:B------:R-:W-:Y:S01]  /*0400*/  FADD R8, R16.reuse, R8 ;  /* 0x0000000810087221 */ /* 0x040fe20000000000 */
[----:B---3--:R-:W-:Y:S02]  /*0410*/  FSETP.GEU.AND P1, PT, R16, -R12, PT ;  /* 0x8000000c1000720b */ /* 0x008fe40003f2e000 */
[----:B------:R-:W-:Y:S01]  /*0420*/  FSEL R4, R4, RZ, P6 ;  /* 0x000000ff04047208 */ /* 0x000fe20003000000 */
[C---:B------:R-:W-:Y:S01]  /*0430*/  FADD R12, R16.reuse, R12 ;  /* 0x0000000c100c7221 */ /* 0x040fe20000000000 */
[C---:B------:R-:W-:Y:S01]  /*0440*/  FSETP.GEU.AND P5, PT, R17.reuse, -R5, PT ;  /* 0x800000051100720b */ /* 0x040fe20003fae000 */
[C---:B------:R-:W-:Y:S01]  /*0450*/  FADD R5, R17.reuse, R5 ;  /* 0x0000000511057221 */ /* 0x040fe20000000000 */
[C---:B------:R-:W-:Y:S01]  /*0460*/  FSETP.GEU.AND P2, PT, R17.reuse, -R9, PT ;  /* 0x800000091100720b */ /* 0x040fe20003f4e000 */
[C---:B------:R-:W-:Y:S01]  /*0470*/  FADD R9, R17.reuse, R9 ;  /* 0x0000000911097221 */ /* 0x040fe20000000000 */
[C---:B------:R-:W-:Y:S01]  /*0480*/  FSETP.GEU.AND P0, PT, R17.reuse, -R13, PT ;  /* 0x8000000d1100720b */ /* 0x040fe20003f0e000 */
[C---:B------:R-:W-:Y:S01]  /*0490*/  FADD R13, R17.reuse, R13 ;  /* 0x0000000d110d7221 */ /* 0x040fe20000000000 */
[C---:B------:R-:W-:Y:S01]  /*04a0*/  FSETP.GEU.AND P6, PT, R17.reuse, -R21, PT ;  /* 0x800000151100720b */ /* 0x040fe20003fce000 */
[----:B------:R-:W-:Y:S01]  /*04b0*/  FADD R21, R17, R21 ;  /* 0x0000001511157221 */ /* 0x000fe20000000000 */
[C---:B------:R-:W-:Y:S01]  /*04c0*/  FSETP.GEU.AND P4, PT, R16.reuse, -R20, PT ;  /* 0x800000141000720b */ /* 0x040fe20003f8e000 */
[----:B------:R-:W-:Y:S01]  /*04d0*/  FADD R16, R16, R20 ;  /* 0x0000001410107221 */ /* 0x000fe20000000000 */
[----:B-1----:R-:W-:Y:S01]  /*04e0*/  IMAD.SHL.U32 R17, R2, 0x100, RZ ;  /* 0x0000010002117824 */ /* 0x002fe200078e00ff */
[----:B------:R-:W-:-:S02]  /*04f0*/  SHF.R.U32.HI R20, RZ, 0x4, R2 ;  /* 0x00000004ff147819 */ /* 0x000fc40000011602 */
[----:B------:R-:W-:Y:S02]  /*0500*/  FSEL R8, R8, RZ, P3 ;  /* 0x000000ff08087208 */ /* 0x000fe40001800000 */
[----:B------:R-:W-:Y:S02]  /*0510*/  SGXT.U32 R20, R20, 0x4 ;  /* 0x000000041414781a */ /* 0x000fe40000000000 */
[----:B------:R-:W-:Y:S02]  /*0520*/  LOP3.LUT R17, R17, 0xf00, RZ, 0xc0, !PT ;  /* 0x00000f0011117812 */ /* 0x000fe400078ec0ff */
[----:B------:R-:W-:Y:S02]  /*0530*/  FSEL R16, R16, RZ, P4 ;  /* 0x000000ff10107208 */ /* 0x000fe40002000000 */
[----:B------:R-:W-:Y:S02]  /*0540*/  FSEL R5, R5, RZ, P5 ;  /* 0x000000ff05057208 */ /* 0x000fe40002800000 */
[C---:B------:R-:W-:Y:S01]  /*0550*/  FSETP.GEU.AND P3, PT, R18.reuse, -R6, PT ;  /* 0x800000061200720b */ /* 0x040fe20003f6e000 */
[C---:B------:R-:W-:Y:S01]  /*0560*/  FADD R6, R18.reuse, R6 ;  /* 0x0000000612067221 */ /* 0x040fe20000000000 */
[C---:B------:R-:W-:Y:S01]  /*0570*/  FSETP.GEU.AND P4, PT, R18.reuse, -R10, PT ;  /* 0x8000000a1200720b */ /* 0x040fe20003f8e000 */
[C---:B------:R-:W-:Y:S01]  /*0580*/  FADD R10, R18.reuse, R10 ;  /* 0x0000000a120a7221 */ /* 0x040fe20000000000 */
[C---:B------:R-:W-:Y:S01]  /*0590*/  FSETP.GEU.AND P5, PT, R18.reuse, -R14, PT ;  /* 0x8000000e1200720b */ /* 0x040fe20003fae000 */
[----:B------:R-:W-:Y:S01]  /*05a0*/  FADD R14, R18, R14 ;  /* 0x0000000e120e7221 */ /* 0x000fe20000000000 */
[----:B------:R-:W-:-:S02]  /*05b0*/  FSEL R24, R21, RZ, P6 ;  /* 0x000000ff15187208 */ /* 0x000fc40003000000 */
[C---:B------:R-:W-:Y:S01]  /*05c0*/  FSETP.GEU.AND P6, PT, R18.reuse, -R22, PT ;  /* 0x800000161200720b */ /* 0x040fe20003fce000 */
[----:B------:R-:W-:Y:S01]  /*05d0*/  FADD R18, R18, R22 ;  /* 0x0000001612127221 */ /* 0x000fe20000000000 */
[C---:B------:R-:W-:Y:S02]  /*05e0*/  LOP3.LUT R22, R17.reuse, R20, RZ, 0xfc, !PT ;  /* 0x0000001411167212 */ /* 0x040fe400078efcff */
[C---:B------:R-:W-:Y:S02]  /*05f0*/  LOP3.LUT R20, R17.reuse, 0x40, RZ, 0xfc, !PT ;  /* 0x0000004011147812 */ /* 0x040fe400078efcff */
[C---:B------:R-:W-:Y:S02]  /*0600*/  LOP3.LUT R26, R17.reuse, 0x80, RZ, 0xfc, !PT ;  /* 0x00000080111a7812 */ /* 0x040fe400078efcff */
[C---:B------:R-:W-:Y:S02]  /*0610*/  LOP3.LUT R28, R17.reuse, 0xc0, RZ, 0xfc, !PT ;  /* 0x000000c0111c7812 */ /* 0x040fe400078efcff */
[----:B------:R-:W-:-:S02]  /*0620*/  LEA.HI R21, R17, UR4, RZ, 0x1c ;  /* 0x0000000411157c11 */ /* 0x000fc4000f8fe0ff */
[----:B------:R-:W-:Y:S02]  /*0630*/  LEA.HI R20, R20, UR4, RZ, 0x1c ;  /* 0x0000000414147c11 */ /* 0x000fe4000f8fe0ff */
[----:B------:R-:W-:Y:S02]  /*0640*/  FSEL R9, R9, RZ, P2 ;  /* 0x000000ff09097208 */ /* 0x000fe40001000000 */
[----:B------:R-:W-:Y:S02]  /*0650*/  LEA.HI R17, R26, UR4, RZ, 0x1c ;  /* 0x000000041a117c11 */ /* 0x000fe4000f8fe0ff */
[C---:B------:R-:W-:Y:S01]  /*0660*/  FSETP.GEU.AND P2, PT, R19.reuse, -R23, PT ;  /* 0x800000171300720b */ /* 0x040fe20003f4e000 */
[C---:B------:R-:W-:Y:S01]  /*0670*/  FADD R23, R19.reuse, R23 ;  /* 0x0000001713177221 */ /* 0x040fe20000000000 */
[----:B------:R-:W-:Y:S01]  /*0680*/  LEA.HI R28, R28, UR4, RZ, 0x1c ;  /* 0x000000041c1c7c11 */ /* 0x000fe2000f8fe0ff */
[----:B------:R-:W-:Y:S01]  /*0690*/  IMAD R21, R22, 0x4, R21 ;  /* 0x0000000416157824 */ /* 0x000fe200078e0215 */
[----:B------:R-:W-:Y:S01]  /*06a0*/  FSEL R6, R6, RZ, P3 ;  /* 0x000000ff06067208 */ /* 0x000fe20001800000 */
[C---:B------:R-:W-:Y:S01]  /*06b0*/  IMAD R20, R22.reuse, 0x4, R20 ;  /* 0x0000000416147824 */ /* 0x040fe200078e0214 */
[----:B------:R-:W-:Y:S01]  /*06c0*/  FSETP.GEU.AND P3, PT, R19, -R7, PT ;  /* 0x800000071300720b */ /* 0x000fe20003f6e000 */
[----:B------:R-:W-:-:S02]  /*06d0*/  IMAD R17, R22, 0x4, R17 ;  /* 0x0000000416117824 */ /* 0x000fc400078e0211 */
[----:B------:R-:W-:Y:S01]  /*06e0*/  FADD R7, R19, R7 ;  /* 0x0000000713077221 */ /* 0x000fe20000000000 */
[----:B------:R-:W-:Y:S01]  /*06f0*/  FSEL R18, R18, RZ, P6 ;  /* 0x000000ff12127208 */ /* 0x000fe20003000000 */
[----:B------:R-:W-:Y:S01]  /*0700*/  IMAD R22, R22, 0x4, R28 ;  /* 0x0000000416167824 */ /* 0x000fe200078e021c */
[----:B------:R-:W-:Y:S01]  /*0710*/  FSEL R23, R23, RZ, P2 ;  /* 0x000000ff17177208 */ /* 0x000fe20001000000 */
[----:B------:R1:W-:Y:S01]  /*0720*/  STS [R21], R16 ;  /* 0x0000001015007388 */ /* 0x0003e20000000800 */
[C---:B------:R-:W-:Y:S01]  /*0730*/  FSETP.GEU.AND P6, PT, R19.reuse, -R11, PT ;  /* 0x8000000b1300720b */ /* 0x040fe20003fce000 */
[----:B------:R-:W-:Y:S01]  /*0740*/  FADD R11, R19, R11 ;  /* 0x0000000b130b7221 */ /* 0x000fe20000000000 */
[----:B------:R-:W-:Y:S01]  /*0750*/  FSEL R7, R7, RZ, P3 ;  /* 0x000000ff07077208 */ /* 0x000fe20001800000 */
[----:B------:R-:W-:Y:S01]  /*0760*/  STS [R20+0x100], R24 ;  /* 0x0001001814007388 */ /* 0x000fe20000000800 */
[----:B------:R-:W-:-:S03]  /*0770*/  FSETP.GEU.AND P2, PT, R19, -R15, PT ;  /* 0x8000000f1300720b */ /* 0x000fc60003f4e000 */
[----:B------:R2:W-:Y:S01]  /*0780*/  STS [R17+0x200], R18 ;  /* 0x0002001211007388 */ /* 0x0005e20000000800 */
[----:B------:R-:W-:Y:S01]  /*0790*/  FADD R15, R19, R15 ;  /* 0x0000000f130f7221 */ /* 0x000fe20000000000 */
[----:B------:R-:W-:Y:S02]  /*07a0*/  FSEL R10, R10, RZ, P4 ;  /* 0x000000ff0a0a7208 */ /* 0x000fe40002000000 */
[----:B------:R-:W-:Y:S01]  /*07b0*/  STS [R22+0x300], R23 ;  /* 0x0003001716007388 */ /* 0x000fe20000000800 */
[----:B------:R-:W-:-:S03]  /*07c0*/  FSEL R11, R11, RZ, P6 ;  /* 0x000000ff0b0b7208 */ /* 0x000fc60003000000 */
[----:B------:R3:W-:Y:S01]  /*07d0*/  STS [R21+0x40], R4 ;  /* 0x0000400415007388 */ /* 0x0007e20000000800 */
[----:B------:R-:W-:Y:S02]  /*07e0*/  FSEL R12, R12, RZ, P1 ;  /* 0x000000ff0c0c7208 */ /* 0x000fe40000800000 */
[----:B------:R-:W-:Y:S01]  /*07f0*/  FSEL R13, R13, RZ, P0 ;  /* 0x000000ff0d0d7208 */ /* 0x000fe20000000000 */
[----:B------:R4:W-:Y:S01]  /*0800*/  STS [R20+0x140], R5 ;  /* 0x0001400514007388 */ /* 0x0009e20000000800 */
[----:B------:R-:W-:Y:S01]  /*0810*/  FSEL R14, R14, RZ, P5 ;  /* 0x000000ff0e0e7208 */ /* 0x000fe20002800000 */
[----:B-1----:R-:W-:Y:S01]  /*0820*/  IMAD.SHL.U32 R16, R2, 0x4, RZ ;  /* 0x0000000402107824 */ /* 0x002fe200078e00ff */
[----:B--2---:R-:W1:Y:S01]  /*0830*/  LDC.64 R18, c[0x0][0x220] ;  /* 0x00008800ff127b82 */ /* 0x004e620000000a00 */
[----:B------:R2:W-:Y:S01]  /*0840*/  STS [R17+0x240], R6 ;  /* 0x0002400611007388 */ /* 0x0005e20000000800 */
[----:B------:R-:W-:-:S03]  /*0850*/  FSEL R15, R15, RZ, P2 ;  /* 0x000000ff0f0f7208 */ /* 0x000fc60001000000 */
[----:B------:R5:W-:Y:S04]  /*0860*/  STS [R22+0x340], R7 ;  /* 0x0003400716007388 */ /* 0x000be80000000800 */
[----:B------:R-:W-:Y:S04]  /*0870*/  STS [R21+0x80], R8 ;  /* 0x0000800815007388 */ /* 0x000fe80000000800 */
[----:B------:R1:W-:Y:S04]  /*0880*/  STS [R20+0x180], R9 ;  /* 0x0001800914007388 */ /* 0x0003e80000000800 */
[----:B------:R-:W-:Y:S04]  /*0890*/  STS [R17+0x280], R10 ;  /* 0x0002800a11007388 */ /* 0x000fe80000000800 */
[----:B------:R-:W-:Y:S01]  /*08a0*/  STS [R22+0x380], R11 ;  /* 0x0003800b16007388 */ /* 0x000fe20000000800 */
[----:B------:R-:W-:-:S03]  /*08b0*/  LOP3.LUT R16, R16, 0x3fc, RZ, 0xc0, !PT ;  /* 0x000003fc10107812 */ /* 0x000fc600078ec0ff */
[----:B------:R-:W-:Y:S04]  /*08c0*/  STS [R21+0xc0], R12 ;  /* 0x0000c00c15007388 */ /* 0x000fe80000000800 */
[----:B------:R1:W-:Y:S04]  /*08d0*/  STS [R20+0x1c0], R13 ;  /* 0x0001c00d14007388 */ /* 0x0003e80000000800 */
[----:B------:R1:W-:Y:S04]  /*08e0*/  STS [R17+0x2c0], R14 ;  /* 0x0002c00e11007388 */ /* 0x0003e80000000800 */
[----:B------:R-:W-:Y:S01]  /*08f0*/  STS [R22+0x3c0], R15 ;  /* 0x0003c00f16007388 */ /* 0x000fe20000000800 */
[----:B---3--:R-:W-:-:S02]  /*0900*/  LOP3.LUT R4, R16, 0x400, RZ, 0xfc, !PT ;  /* 0x0000040010047812 */ /* 0x008fc400078efcff */
[----:B----4-:R-:W-:Y:S02]  /*0910*/  LOP3.LUT R5, R16, 0x800, RZ, 0xfc, !PT ;  /* 0x0000080010057812 */ /* 0x010fe400078efcff */
[----:B------:R-:W-:Y:S02]  /*0920*/  SHF.R.U32.HI R2, RZ, 0x2, R2 ;  /* 0x00000002ff027819 */ /* 0x000fe40000011602 */
[----:B------:R-:W-:Y:S02]  /*0930*/  SHF.R.U32.HI R4, RZ, 0x4, R4 ;  /* 0x00000004ff047819 */ /* 0x000fe40000011604 */
[----:B--2---:R-:W-:Y:S02]  /*0940*/  SHF.R.U32.HI R6, RZ, 0x4, R5 ;  /* 0x00000004ff067819 */ /* 0x004fe40000011605 */
[----:B------:R-:W-:Y:S02]  /*0950*/  LOP3.LUT R2, R2, 0x3c, RZ, 0xc0, !PT ;  /* 0x0000003c02027812 */ /* 0x000fe400078ec0ff */
[----:B------:R-:W-:-:S02]  /*0960*/  LOP3.LUT R4, R4, 0x7c, RZ, 0xc0, !PT ;  /* 0x0000007c04047812 */ /* 0x000fc400078ec0ff */
[----:B------:R-:W-:Y:S01]  /*0970*/  LOP3.LUT R6, R6, 0xbc, RZ, 0xc0, !PT ;  /* 0x000000bc06067812 */ /* 0x000fe200078ec0ff */
[----:B------:R-:W-:Y:S02]  /*0980*/  VIADD R5, R2, UR4 ;  /* 0x0000000402057c36 */ /* 0x000fe40008000000 */
[----:B-----5:R-:W-:Y:S02]  /*0990*/  VIADD R7, R4, UR4 ;  /* 0x0000000404077c36 */ /* 0x020fe40008000000 */
[----:B01----:R-:W-:Y:S02]  /*09a0*/  VIADD R9, R6, UR4 ;  /* 0x0000000406097c36 */ /* 0x003fe40008000000 */
[C---:B------:R-:W-:Y:S01]  /*09b0*/  IMAD R2, R16.reuse, 0x4, R5 ;  /* 0x0000000410027824 */ /* 0x040fe200078e0205 */
[----:B------:R-:W-:Y:S01]  /*09c0*/  BAR.SYNC.DEFER_BLOCKING 0x0 ;  /* 0x0000000000007b1d */ /* 0x000fe20000010000 */
[C---:B------:R-:W-:Y:S02]  /*09d0*/  IMAD R20, R16.reuse, 0x4, R7 ;  /* 0x0000000410147824 */ /* 0x040fe400078e0207 */
[----:B------:R-:W-:-:S03]  /*09e0*/  IMAD R24, R16, 0x4, R9 ;  /* 0x0000000410187824 */ /* 0x000fc600078e0209 */
[----:B------:R-:W-:Y:S04]  /*09f0*/  LDS R4, [R2] ;  /* 0x0000000002047984 */ /* 0x000fe80000000800 */
[----:B------:R-:W-:Y:S04]  /*0a00*/  LDS R5, [R2+0x4] ;  /* 0x0000040002057984 */ /* 0x000fe80000000800 */
[----:B------:R-:W-:Y:S04]  /*0a10*/  LDS R6, [R2+0x8] ;  /* 0x0000080002067984 */ /* 0x000fe80000000800 */
[----:B------:R-:W0:Y:S04]  /*0a20*/  LDS R7, [R2+0xc] ;  /* 0x00000c0002077984 */ /* 0x000e280000000800 */
[----:B------:R-:W-:Y:S04]  /*0a30*/  LDS R8, [R20+0x1000] ;  /* 0x0010000014087984 */ /* 0x000fe80000000800 */
[----:B------:R-:W-:Y:S04]  /*0a40*/  LDS R9, [R20+0x1004] ;  /* 0x0010040014097984 */ /* 0x000fe80000000800 */
[----:B------:R-:W-:Y:S04]  /*0a50*/  LDS R10, [R20+0x1008] ;  /* 0x00100800140a7984 */ /* 0x000fe80000000800 */
[----:B------:R1:W2:Y:S04]  /*0a60*/  LDS R11, [R20+0x100c] ;  /* 0x00100c00140b7984 */ /* 0x0002a80000000800 */
[----:B------:R-:W-:Y:S04]  /*0a70*/  LDS R12, [R24+0x2000] ;  /* 0x00200000180c7984 */ /* 0x000fe80000000800 */
[----:B------:R-:W-:Y:S04]  /*0a80*/  LDS R13, [R24+0x2004] ;  /* 0x00200400180d7984 */ /* 0x000fe80000000800 */
[----:B------:R-:W-:Y:S04]  /*0a90*/  LDS R14, [R24+0x2008] ;  /* 0x00200800180e7984 */ /* 0x000fe80000000800 */
[----:B------:R3:W4:Y:S01]  /*0aa0*/  LDS R15, [R24+0x200c] ;  /* 0x00200c00180f7984 */ /* 0x0007220000000800 */
[----:B------:R-:W-:-:S02]  /*0ab0*/  ISETP.GE.AND P0, PT, R0, 0x100, PT ;  /* 0x000001000000780c */ /* 0x000fc40003f06270 */
[----:B------:R-:W-:Y:S01]  /*0ac0*/  LOP3.LUT R17, R16, 0xc00, RZ, 0xfc, !PT ;  /* 0x00000c0010117812 */ /* 0x000fe200078efcff */
[--C-:B------:R-:W-:Y:S02]  /*0ad0*/  IMAD R21, R29, 0x100, R0.reuse ;  /* 0x000001001d157824 */ /* 0x100fe400078e0200 */
[----:B------:R-:W-:Y:S01]  /*0ae0*/  IMAD R23, R27, 0x100, R0 ;  /* 0x000001001b177824 */ /* 0x000fe200078e0200 */
[----:B------:R-:W-:Y:S01]  /*0af0*/  SHF.R.U32.HI R17, RZ, 0x4, R17 ;  /* 0x00000004ff117819 */ /* 0x000fe20000011611 */
[----:B-1----:R-:W-:-:S03]  /*0b00*/  IMAD.WIDE R20, R21, 0x4, R18 ;  /* 0x0000000415147825 */ /* 0x002fc600078e0212 */
[----:B------:R-:W-:Y:S01]  /*0b10*/  LOP3.LUT R17, R17, 0xfc, RZ, 0xc0, !PT ;  /* 0x000000fc11117812 */ /* 0x000fe200078ec0ff */
[----:B------:R-:W-:-:S04]  /*0b20*/  IMAD.WIDE R22, R23, 0x4, R18 ;  /* 0x0000000417167825 */ /* 0x000fc800078e0212 */
[----:B---3--:R-:W-:Y:S01]  /*0b30*/  IMAD.WIDE R24, R25, 0x4, R18 ;  /* 0x0000000419187825 */ /* 0x008fe200078e0212 */
[----:B0-----:R0:W-:Y:S03]  /*0b40*/  @!P0 STG.E.128 desc[UR6][R20.64], R4 ;  /* 0x0000000414008986 */ /* 0x0011e6000c101d06 */
[----:B------:R-:W-:Y:S01]  /*0b50*/  VIADD R17, R17, UR4 ;  /* 0x0000000411117c36 */ /* 0x000fe20008000000 */
[----:B--2---:R0:W-:Y:S03]  /*0b60*/  @!P0 STG.E.128 desc[UR6][R22.64], R8 ;  /* 0x0000000816008986 */ /* 0x0041e6000c101d06 */
[----:B------:R-:W-:Y:S01]  /*0b70*/  IMAD R17, R16, 0x4, R17 ;  /* 0x0000000410117824 */ /* 0x000fe200078e0211 */
[----:B----4-:R0:W-:Y:S02]  /*0b80*/  @!P0 STG.E.128 desc[UR6][R24.64], R12 ;  /* 0x0000000c18008986 */ /* 0x0101e4000c101d06 */
[----:B0-----:R-:W-:Y:S05]  /*0b90*/  @P0 EXIT ;  /* 0x000000000000094d */ /* 0x001fea0003800000 */
[----:B0-----:R-:W-:Y:S01]  /*0ba0*/  LDS R4, [R17+0x3000] ;  /* 0x0030000011047984 */ /* 0x001fe20000000800 */
[----:B------:R-:W-:-:S03]  /*0bb0*/  IMAD R3, R3, 0x100, R0 ;  /* 0x0000010003037824 */ /* 0x000fc600078e0200 */
[----:B------:R-:W-:Y:S01]  /*0bc0*/  LDS R5, [R17+0x3004] ;  /* 0x0030040011057984 */ /* 0x000fe20000000800 */
[----:B------:R-:W-:-:S03]  /*0bd0*/  IMAD.WIDE R18, R3, 0x4, R18 ;  /* 0x0000000403127825 */ /* 0x000fc600078e0212 */
[----:B------:R-:W-:Y:S04]  /*0be0*/  LDS R6, [R17+0x3008] ;  /* 0x0030080011067984 */ /* 0x000fe80000000800 */
[----:B------:R-:W0:Y:S04]  /*0bf0*/  LDS R7, [R17+0x300c] ;  /* 0x00300c0011077984 */ /* 0x000e280000000800 */
[----:B0-----:R-:W-:Y:S01]  /*0c00*/  STG.E.128 desc[UR6][R18.64], R4 ;  /* 0x0000000412007986 */ /* 0x001fe2000c101d06 */
[----:B------:R-:W-:Y:S05]  /*0c10*/  EXIT ;  /* 0x000000000000794d */ /* 0x000fea0003800000 */
.L_x_0:
[----:B------:R-:W-:-:S00]  /*0c20*/  BRA `(.L_x_0) ;  /* 0xfffffffc00fc7947 */ /* 0x000fc0000383ffff */
[----:B------:R-:W-:-:S00]  /*0c30*/  NOP ;  /* 0x0000000000007918 */ /* 0x000fc00000000000 */
        /* <DEDUP_REMOVED lines=12> */
.L_x_1:


//--------------------- .nv.shared.triton_poi_fused_convolution_relu_15 --------------------------
	.section	.nv.shared.triton_poi_fused_convolution_relu_15,"aw",@nobits
	.sectionflags	@""
	.align	16
	.zero		1024


//--------------------- .nv.constant0.triton_poi_fused_convolution_relu_15 --------------------------
	.section	.nv.constant0.triton_poi_fused_convolution_relu_15,"a",@progbits
	.sectionflags	@""
	.align	4
.nv.constant0.triton_poi_fused_convolution_relu_15:
	.zero		560
